//
// Generated by NVIDIA NVVM Compiler
//
// Compiler Build ID: CL-36424714
// Cuda compilation tools, release 13.0, V13.0.88
// Based on NVVM 20.0.0
//

.version 9.0
.target sm_100
.address_size 64

	// .globl	_Z9AddArraysPKfS0_Pfi

.visible .entry _Z9AddArraysPKfS0_Pfi(
	.param .u64 .ptr .align 1 _Z9AddArraysPKfS0_Pfi_param_0,
	.param .u64 .ptr .align 1 _Z9AddArraysPKfS0_Pfi_param_1,
	.param .u64 .ptr .align 1 _Z9AddArraysPKfS0_Pfi_param_2,
	.param .u32 _Z9AddArraysPKfS0_Pfi_param_3
)
{


	ret;

}


// ===== COMPILED SASS (sm_100) =====

	.target	sm_100

	.elftype	@"ET_EXEC"


//--------------------- .note.nv.tkinfo           --------------------------
	.section	.note.nv.tkinfo,"",@"SHT_NOTE"
	.sectionflags	@"SHF_NOTE_NV_TKINFO"
	.tkinfo
        /*0018*/ 	.word	0x00000002
        /*0030*/ 	.string	""
        /*0030*/ 	.string	"ptxas"
        /*0030*/ 	.string	"Cuda compilation tools, release 13.0, V13.0.88"
        /*0030*/ 	.string	"Build cuda_13.0.r13.0/compiler.36424714_0"
        /*0030*/ 	.string	"-arch sm_100 -m 64 "



//--------------------- .note.nv.cuinfo           --------------------------
	.section	.note.nv.cuinfo,"",@"SHT_NOTE"
	.sectionflags	@"SHF_NOTE_NV_CUINFO"
        /*0018*/ 	.short	0x0002
        /*001a*/ 	.short	0x0064
        /*001c*/ 	.short	0x0082
	.zero		2


//--------------------- .nv.info                  --------------------------
	.section	.nv.info,"",@"SHT_CUDA_INFO"
	.align	4


	//----- nvinfo : EIATTR_REGCOUNT
	.align		4
        /*0000*/ 	.byte	0x04, 0x2f
        /*0002*/ 	.short	(.L_1 - .L_0)
	.align		4
.L_0:
        /*0004*/ 	.word	index@(_Z9AddArraysPKfS0_Pfi)
        /*0008*/ 	.word	0x00000004


	//----- nvinfo : EIATTR_FRAME_SIZE
	.align		4
.L_1:
        /*000c*/ 	.byte	0x04, 0x11
        /*000e*/ 	.short	(.L_3 - .L_2)
	.align		4
.L_2:
        /*0010*/ 	.word	index@(_Z9AddArraysPKfS0_Pfi)
        /*0014*/ 	.word	0x00000000


	//----- nvinfo : EIATTR_MIN_STACK_SIZE
	.align		4
.L_3:
        /*0018*/ 	.byte	0x04, 0x12
        /*001a*/ 	.short	(.L_5 - .L_4)
	.align		4
.L_4:
        /*001c*/ 	.word	index@(_Z9AddArraysPKfS0_Pfi)
        /*0020*/ 	.word	0x00000000
.L_5:


//--------------------- .nv.compat                --------------------------
	.section	.nv.compat,"",@"SHT_CUDA_COMPAT_INFO"
	.align	4
        /*0000*/ 	.byte	0x02, 0x09, 0x00, 0x00, 0x02, 0x02, 0x01, 0x00, 0x02, 0x05, 0x05, 0x00, 0x03, 0x07, 0x01, 0x01
        /*0010*/ 	.byte	0x02, 0x03, 0x00, 0x00, 0x02, 0x06, 0x01, 0x00, 0x04, 0x0b, 0x08, 0x00, 0x09, 0x00, 0x00, 0x00
        /*0020*/ 	.byte	0x00, 0x00, 0x00, 0x00


//--------------------- .nv.info._Z9AddArraysPKfS0_Pfi --------------------------
	.section	.nv.info._Z9AddArraysPKfS0_Pfi,"",@"SHT_CUDA_INFO"
	.sectionflags	@""
	.align	4


	//----- nvinfo : EIATTR_CUDA_API_VERSION
	.align		4
        /*0000*/ 	.byte	0x04, 0x37
        /*0002*/ 	.short	(.L_7 - .L_6)
.L_6:
        /*0004*/ 	.word	0x00000082


	//----- nvinfo : EIATTR_KPARAM_INFO
	.align		4
.L_7:
        /*0008*/ 	.byte	0x04, 0x17
        /*000a*/ 	.short	(.L_9 - .L_8)
.L_8:
        /*000c*/ 	.word	0x00000000
        /*0010*/ 	.short	0x0003
        /*0012*/ 	.short	0x0018
        /*0014*/ 	.byte	0x00, 0xf0, 0x11, 0x00


	//----- nvinfo : EIATTR_KPARAM_INFO
	.align		4
.L_9:
        /*0018*/ 	.byte	0x04, 0x17
        /*001a*/ 	.short	(.L_11 - .L_10)
.L_10:
        /*001c*/ 	.word	0x00000000
        /*0020*/ 	.short	0x0002
        /*0022*/ 	.short	0x0010
        /*0024*/ 	.byte	0x00, 0xf5, 0x21, 0x00


	//----- nvinfo : EIATTR_KPARAM_INFO
	.align		4
.L_11:
        /*0028*/ 	.byte	0x04, 0x17
        /*002a*/ 	.short	(.L_13 - .L_12)
.L_12:
        /*002c*/ 	.word	0x00000000
        /*0030*/ 	.short	0x0001
        /*0032*/ 	.short	0x0008
        /*0034*/ 	.byte	0x00, 0xf5, 0x21, 0x00


	//----- nvinfo : EIATTR_KPARAM_INFO
	.align		4
.L_13:
        /*0038*/ 	.byte	0x04, 0x17
        /*003a*/ 	.short	(.L_15 - .L_14)
.L_14:
        /*003c*/ 	.word	0x00000000
        /*0040*/ 	.short	0x0000
        /*0042*/ 	.short	0x0000
        /*0044*/ 	.byte	0x00, 0xf5, 0x21, 0x00


	//----- nvinfo : EIATTR_SPARSE_MMA_MASK
	.align		4
.L_15:
        /*0048*/ 	.byte	0x03, 0x50
        /*004a*/ 	.short	0x0000


	//----- nvinfo : EIATTR_MAXREG_COUNT
	.align		4
        /*004c*/ 	.byte	0x03, 0x1b
        /*004e*/ 	.short	0x00ff


	//----- nvinfo : EIATTR_MERCURY_ISA_VERSION
	.align		4
        /*0050*/ 	.byte	0x03, 0x5f
        /*0052*/ 	.short	0x0101


	//----- nvinfo : EIATTR_VRC_CTA_INIT_COUNT
	.align		4
        /*0054*/ 	.byte	0x02, 0x4a
	.zero		1
	.zero		1


	//----- nvinfo : EIATTR_EXIT_INSTR_OFFSETS
	.align		4
        /*0058*/ 	.byte	0x04, 0x1c
        /*005a*/ 	.short	(.L_17 - .L_16)


	//   ....[0]....
.L_16:
        /*005c*/ 	.word	0x00000010


	//----- nvinfo : EIATTR_CBANK_PARAM_SIZE
	.align		4
.L_17:
        /*0060*/ 	.byte	0x03, 0x19
        /*0062*/ 	.short	0x001c


	//----- nvinfo : EIATTR_PARAM_CBANK
	.align		4
        /*0064*/ 	.byte	0x04, 0x0a
        /*0066*/ 	.short	(.L_19 - .L_18)
	.align		4
.L_18:
        /*0068*/ 	.word	index@(.nv.constant0._Z9AddArraysPKfS0_Pfi)
        /*006c*/ 	.short	0x0380
        /*006e*/ 	.short	0x001c


	//----- nvinfo : EIATTR_SW_WAR
	.align		4
.L_19:
        /*0070*/ 	.byte	0x04, 0x36
        /*0072*/ 	.short	(.L_21 - .L_20)
.L_20:
        /*0074*/ 	.word	0x00000008
.L_21:


//--------------------- .nv.callgraph             --------------------------
	.section	.nv.callgraph,"",@"SHT_CUDA_CALLGRAPH"
	.align	4
	.sectionentsize	8
	.align		4
        /*0000*/ 	.word	0x00000000
	.align		4
        /*0004*/ 	.word	0xffffffff
	.align		4
        /*0008*/ 	.word	0x00000000
	.align		4
        /*000c*/ 	.word	0xfffffffe
	.align		4
        /*0010*/ 	.word	0x00000000
	.align		4
        /*0014*/ 	.word	0xfffffffd
	.align		4
        /*0018*/ 	.word	0x00000000
	.align		4
        /*001c*/ 	.word	0xfffffffc


//--------------------- .text._Z9AddArraysPKfS0_Pfi --------------------------
	.section	.text._Z9AddArraysPKfS0_Pfi,"ax",@progbits
	.align	128
        .global         _Z9AddArraysPKfS0_Pfi
        .type           _Z9AddArraysPKfS0_Pfi,@function
        .size           _Z9AddArraysPKfS0_Pfi,(.L_x_1 - _Z9AddArraysPKfS0_Pfi)
        .other          _Z9AddArraysPKfS0_Pfi,@"STO_CUDA_ENTRY STV_DEFAULT"
_Z9AddArraysPKfS0_Pfi:
.text._Z9AddArraysPKfS0_Pfi:
[----:B------:R-:W-:Y:S01]  /*0000*/  LDC R1, c[0x0][0x37c] ;  /* 0x0000df00ff017b82 */ /* 0x000fe20000000800 */
[----:B------:R-:W-:Y:S05]  /*0010*/  EXIT ;  /* 0x000000000000794d */ /* 0x000fea0003800000 */
.L_x_0:
[----:B------:R-:W-:-:S00]  /*0020*/  BRA `(.L_x_0) ;  /* 0xfffffffc00fc7947 */ /* 0x000fc0000383ffff */
[----:B------:R-:W-:-:S00]  /*0030*/  NOP ;  /* 0x0000000000007918 */ /* 0x000fc00000000000 */
        /* <DEDUP_REMOVED lines=12> */
.L_x_1:


//--------------------- .nv.shared.reserved.0     --------------------------
	.section	.nv.shared.reserved.0,"aw",@nobits
	.weak		__nv_reservedSMEM_offset_0_alias
	.size		__nv_reservedSMEM_offset_0_alias, 0, 64
	.other		__nv_reservedSMEM_offset_0_alias,@"STO_CUDA_RESERVED_SHARED STV_DEFAULT"
__nv_reservedSMEM_offset_0_alias:
	.zero		0
	.zero		64


//--------------------- .nv.constant0._Z9AddArraysPKfS0_Pfi --------------------------
	.section	.nv.constant0._Z9AddArraysPKfS0_Pfi,"a",@progbits
	.sectionflags	@""
	.align	4
.nv.constant0._Z9AddArraysPKfS0_Pfi:
	.zero		924


//--------------------- SYMBOLS --------------------------

	.type		.nv.reservedSmem.offset0,@object
	.size		.nv.reservedSmem.offset0,0x4
